//
// Generated by NVIDIA NVVM Compiler
//
// Compiler Build ID: CL-36424714
// Cuda compilation tools, release 13.0, V13.0.88
// Based on NVVM 20.0.0
//

.version 9.0
.target sm_100
.address_size 64

	// .globl	default_function_kernel

.visible .entry default_function_kernel(
	.param .u64 .ptr .align 1 default_function_kernel_param_0,
	.param .u64 .ptr .align 1 default_function_kernel_param_1
)
.maxntid 15
{
	.reg .b16 	%rs<7>;
	.reg .b32 	%r<29>;
	.reg .b32 	%f<2>;
	.reg .b64 	%rd<12>;

	ld.param.u64 	%rd1, [default_function_kernel_param_0];
	ld.param.u64 	%rd2, [default_function_kernel_param_1];
	cvta.to.global.u64 	%rd3, %rd1;
	cvta.to.global.u64 	%rd4, %rd2;
	mov.u32 	%r1, %ctaid.x;
	mov.u32 	%r2, %tid.x;
	cvt.u16.u32 	%rs1, %r2;
	mul.lo.s16 	%rs2, %rs1, 52;
	shr.u16 	%rs3, %rs2, 8;
	cvt.u32.u16 	%r3, %rs3;
	mad.lo.s32 	%r4, %r1, 3, %r3;
	mul.hi.u32 	%r5, %r4, 613566757;
	sub.s32 	%r6, %r4, %r5;
	shr.u32 	%r7, %r6, 1;
	add.s32 	%r8, %r7, %r5;
	shr.u32 	%r9, %r8, 2;
	mul.lo.s32 	%r10, %r9, 160;
	mad.lo.s32 	%r11, %r1, 15, %r2;
	mul.hi.u32 	%r12, %r11, -736280107;
	sub.s32 	%r13, %r11, %r12;
	shr.u32 	%r14, %r13, 1;
	add.s32 	%r15, %r14, %r12;
	shr.u32 	%r16, %r15, 5;
	mul.lo.s32 	%r17, %r16, 35;
	sub.s32 	%r18, %r11, %r17;
	cvt.u16.u32 	%rs4, %r18;
	mul.lo.s16 	%rs5, %rs4, 37;
	shr.u16 	%rs6, %rs5, 8;
	cvt.u32.u16 	%r19, %rs6;
	mul.wide.u32 	%rd5, %r19, 20;
	mad.lo.s32 	%r20, %r1, -14, %r11;
	mul.hi.u32 	%r21, %r20, 613566757;
	sub.s32 	%r22, %r20, %r21;
	shr.u32 	%r23, %r22, 1;
	add.s32 	%r24, %r23, %r21;
	shr.u32 	%r25, %r24, 2;
	mul.lo.s32 	%r26, %r25, 7;
	sub.s32 	%r27, %r20, %r26;
	or.b32  	%r28, %r27, %r10;
	cvt.u64.u32 	%rd6, %r28;
	add.s64 	%rd7, %rd5, %rd6;
	shl.b64 	%rd8, %rd7, 2;
	add.s64 	%rd9, %rd4, %rd8;
	ld.global.nc.f32 	%f1, [%rd9+812];
	mul.wide.u32 	%rd10, %r11, 4;
	add.s64 	%rd11, %rd3, %rd10;
	st.global.f32 	[%rd11], %f1;
	ret;

}


// ===== COMPILED SASS (sm_100) =====

	.target	sm_100

	.elftype	@"ET_EXEC"


//--------------------- .note.nv.tkinfo           --------------------------
	.section	.note.nv.tkinfo,"",@"SHT_NOTE"
	.sectionflags	@"SHF_NOTE_NV_TKINFO"
	.tkinfo
        /*0018*/ 	.word	0x00000002
        /*0030*/ 	.string	""
        /*0030*/ 	.string	"ptxas"
        /*0030*/ 	.string	"Cuda compilation tools, release 13.0, V13.0.88"
        /*0030*/ 	.string	"Build cuda_13.0.r13.0/compiler.36424714_0"
        /*0030*/ 	.string	"-arch sm_100 -m 64 "



//--------------------- .note.nv.cuinfo           --------------------------
	.section	.note.nv.cuinfo,"",@"SHT_NOTE"
	.sectionflags	@"SHF_NOTE_NV_CUINFO"
        /*0018*/ 	.short	0x0002
        /*001a*/ 	.short	0x0064
        /*001c*/ 	.short	0x0082
	.zero		2


//--------------------- .nv.info                  --------------------------
	.section	.nv.info,"",@"SHT_CUDA_INFO"
	.align	4


	//----- nvinfo : EIATTR_REGCOUNT
	.align		4
        /*0000*/ 	.byte	0x04, 0x2f
        /*0002*/ 	.short	(.L_1 - .L_0)
	.align		4
.L_0:
        /*0004*/ 	.word	index@(default_function_kernel)
        /*0008*/ 	.word	0x0000000a


	//----- nvinfo : EIATTR_FRAME_SIZE
	.align		4
.L_1:
        /*000c*/ 	.byte	0x04, 0x11
        /*000e*/ 	.short	(.L_3 - .L_2)
	.align		4
.L_2:
        /*0010*/ 	.word	index@(default_function_kernel)
        /*0014*/ 	.word	0x00000000


	//----- nvinfo : EIATTR_MIN_STACK_SIZE
	.align		4
.L_3:
        /*0018*/ 	.byte	0x04, 0x12
        /*001a*/ 	.short	(.L_5 - .L_4)
	.align		4
.L_4:
        /*001c*/ 	.word	index@(default_function_kernel)
        /*0020*/ 	.word	0x00000000
.L_5:


//--------------------- .nv.compat                --------------------------
	.section	.nv.compat,"",@"SHT_CUDA_COMPAT_INFO"
	.align	4
        /*0000*/ 	.byte	0x02, 0x09, 0x00, 0x00, 0x02, 0x02, 0x01, 0x00, 0x02, 0x05, 0x05, 0x00, 0x03, 0x07, 0x01, 0x01
        /*0010*/ 	.byte	0x02, 0x03, 0x00, 0x00, 0x02, 0x06, 0x01, 0x00, 0x04, 0x0b, 0x08, 0x00, 0x09, 0x00, 0x00, 0x00
        /*0020*/ 	.byte	0x00, 0x00, 0x00, 0x00


//--------------------- .nv.info.default_function_kernel --------------------------
	.section	.nv.info.default_function_kernel,"",@"SHT_CUDA_INFO"
	.sectionflags	@""
	.align	4


	//----- nvinfo : EIATTR_CUDA_API_VERSION
	.align		4
        /*0000*/ 	.byte	0x04, 0x37
        /*0002*/ 	.short	(.L_7 - .L_6)
.L_6:
        /*0004*/ 	.word	0x00000082


	//----- nvinfo : EIATTR_KPARAM_INFO
	.align		4
.L_7:
        /*0008*/ 	.byte	0x04, 0x17
        /*000a*/ 	.short	(.L_9 - .L_8)
.L_8:
        /*000c*/ 	.word	0x00000000
        /*0010*/ 	.short	0x0001
        /*0012*/ 	.short	0x0008
        /*0014*/ 	.byte	0x00, 0xf5, 0x21, 0x00


	//----- nvinfo : EIATTR_KPARAM_INFO
	.align		4
.L_9:
        /*0018*/ 	.byte	0x04, 0x17
        /*001a*/ 	.short	(.L_11 - .L_10)
.L_10:
        /*001c*/ 	.word	0x00000000
        /*0020*/ 	.short	0x0000
        /*0022*/ 	.short	0x0000
        /*0024*/ 	.byte	0x00, 0xf5, 0x21, 0x00


	//----- nvinfo : EIATTR_SPARSE_MMA_MASK
	.align		4
.L_11:
        /*0028*/ 	.byte	0x03, 0x50
        /*002a*/ 	.short	0x0000


	//----- nvinfo : EIATTR_MAXREG_COUNT
	.align		4
        /*002c*/ 	.byte	0x03, 0x1b
        /*002e*/ 	.short	0x00ff


	//----- nvinfo : EIATTR_MERCURY_ISA_VERSION
	.align		4
        /*0030*/ 	.byte	0x03, 0x5f
        /*0032*/ 	.short	0x0101


	//----- nvinfo : EIATTR_VRC_CTA_INIT_COUNT
	.align		4
        /*0034*/ 	.byte	0x02, 0x4a
	.zero		1
	.zero		1


	//----- nvinfo : EIATTR_EXIT_INSTR_OFFSETS
	.align		4
        /*0038*/ 	.byte	0x04, 0x1c
        /*003a*/ 	.short	(.L_13 - .L_12)


	//   ....[0]....
.L_12:
        /*003c*/ 	.word	0x000002a0


	//----- nvinfo : EIATTR_MAX_THREADS
	.align		4
.L_13:
        /*0040*/ 	.byte	0x04, 0x05
        /*0042*/ 	.short	(.L_15 - .L_14)
.L_14:
        /*0044*/ 	.word	0x0000000f
        /*0048*/ 	.word	0x00000001
        /*004c*/ 	.word	0x00000001


	//----- nvinfo : EIATTR_CBANK_PARAM_SIZE
	.align		4
.L_15:
        /*0050*/ 	.byte	0x03, 0x19
        /*0052*/ 	.short	0x0010


	//----- nvinfo : EIATTR_PARAM_CBANK
	.align		4
        /*0054*/ 	.byte	0x04, 0x0a
        /*0056*/ 	.short	(.L_17 - .L_16)
	.align		4
.L_16:
        /*0058*/ 	.word	index@(.nv.constant0.default_function_kernel)
        /*005c*/ 	.short	0x0380
        /*005e*/ 	.short	0x0010


	//----- nvinfo : EIATTR_SW_WAR
	.align		4
.L_17:
        /*0060*/ 	.byte	0x04, 0x36
        /*0062*/ 	.short	(.L_19 - .L_18)
.L_18:
        /*0064*/ 	.word	0x00000008
.L_19:


//--------------------- .nv.callgraph             --------------------------
	.section	.nv.callgraph,"",@"SHT_CUDA_CALLGRAPH"
	.align	4
	.sectionentsize	8
	.align		4
        /*0000*/ 	.word	0x00000000
	.align		4
        /*0004*/ 	.word	0xffffffff
	.align		4
        /*0008*/ 	.word	0x00000000
	.align		4
        /*000c*/ 	.word	0xfffffffe
	.align		4
        /*0010*/ 	.word	0x00000000
	.align		4
        /*0014*/ 	.word	0xfffffffd
	.align		4
        /*0018*/ 	.word	0x00000000
	.align		4
        /*001c*/ 	.word	0xfffffffc


//--------------------- .text.default_function_kernel --------------------------
	.section	.text.default_function_kernel,"ax",@progbits
	.align	128
        .global         default_function_kernel
        .type           default_function_kernel,@function
        .size           default_function_kernel,(.L_x_1 - default_function_kernel)
        .other          default_function_kernel,@"STO_CUDA_ENTRY STV_DEFAULT"
default_function_kernel:
.text.default_function_kernel:
[----:B------:R-:W-:Y:S01]  /*0000*/  LDC R1, c[0x0][0x37c] ;  /* 0x0000df00ff017b82 */ /* 0x000fe20000000800 */
[----:B------:R-:W0:Y:S01]  /*0010*/  S2R R2, SR_TID.X ;  /* 0x0000000000027919 */ /* 0x000e220000002100 */
[----:B------:R-:W1:Y:S01]  /*0020*/  LDCU.64 UR6, c[0x0][0x388] ;  /* 0x00007100ff0677ac */ /* 0x000e620008000a00 */
[----:B------:R-:W2:Y:S01]  /*0030*/  S2R R5, SR_CTAID.X ;  /* 0x0000000000057919 */ /* 0x000ea20000002500 */
[----:B------:R-:W3:Y:S01]  /*0040*/  LDCU.64 UR4, c[0x0][0x358] ;  /* 0x00006b00ff0477ac */ /* 0x000ee20008000a00 */
[----:B0-----:R-:W-:Y:S01]  /*0050*/  PRMT R0, R2, 0x9910, RZ ;  /* 0x0000991002007816 */ /* 0x001fe200000000ff */
[----:B--2---:R-:W-:-:S04]  /*0060*/  IMAD R7, R5, 0xf, R2 ;  /* 0x0000000f05077824 */ /* 0x004fc800078e0202 */
[----:B------:R-:W-:Y:S02]  /*0070*/  IMAD R0, R0, 0x34, RZ ;  /* 0x0000003400007824 */ /* 0x000fe400078e02ff */
[----:B------:R-:W-:-:S03]  /*0080*/  IMAD.HI.U32 R2, R7, -0x2be2be2b, RZ ;  /* 0xd41d41d507027827 */ /* 0x000fc600078e00ff */
[----:B------:R-:W-:Y:S01]  /*0090*/  LOP3.LUT R0, R0, 0xffff, RZ, 0xc0, !PT ;  /* 0x0000ffff00007812 */ /* 0x000fe200078ec0ff */
[----:B------:R-:W-:Y:S02]  /*00a0*/  IMAD.IADD R3, R7, 0x1, -R2 ;  /* 0x0000000107037824 */ /* 0x000fe400078e0a02 */
[----:B------:R-:W-:Y:S01]  /*00b0*/  IMAD R4, R5, -0xe, R7 ;  /* 0xfffffff205047824 */ /* 0x000fe200078e0207 */
[----:B------:R-:W-:Y:S02]  /*00c0*/  SHF.R.U32.HI R0, RZ, 0x8, R0 ;  /* 0x00000008ff007819 */ /* 0x000fe40000011600 */
[----:B------:R-:W-:Y:S02]  /*00d0*/  LEA.HI R3, R3, R2, RZ, 0x1f ;  /* 0x0000000203037211 */ /* 0x000fe400078ff8ff */
[----:B------:R-:W-:Y:S02]  /*00e0*/  LOP3.LUT R0, R0, 0xffff, RZ, 0xc0, !PT ;  /* 0x0000ffff00007812 */ /* 0x000fe400078ec0ff */
[----:B------:R-:W-:-:S03]  /*00f0*/  SHF.R.U32.HI R2, RZ, 0x5, R3 ;  /* 0x00000005ff027819 */ /* 0x000fc60000011603 */
[----:B------:R-:W-:Y:S02]  /*0100*/  IMAD R0, R5, 0x3, R0 ;  /* 0x0000000305007824 */ /* 0x000fe400078e0200 */
[----:B------:R-:W-:Y:S02]  /*0110*/  IMAD R2, R2, -0x23, R7 ;  /* 0xffffffdd02027824 */ /* 0x000fe400078e0207 */
[----:B------:R-:W-:-:S03]  /*0120*/  IMAD.HI.U32 R5, R4, 0x24924925, RZ ;  /* 0x2492492504057827 */ /* 0x000fc600078e00ff */
[----:B------:R-:W-:Y:S01]  /*0130*/  PRMT R6, R2, 0x9910, RZ ;  /* 0x0000991002067816 */ /* 0x000fe200000000ff */
[----:B------:R-:W-:-:S04]  /*0140*/  IMAD.HI.U32 R3, R0, 0x24924925, RZ ;  /* 0x2492492500037827 */ /* 0x000fc800078e00ff */
[----:B------:R-:W-:Y:S02]  /*0150*/  IMAD.IADD R2, R4, 0x1, -R5 ;  /* 0x0000000104027824 */ /* 0x000fe400078e0a05 */
[----:B------:R-:W-:-:S03]  /*0160*/  IMAD.IADD R0, R0, 0x1, -R3 ;  /* 0x0000000100007824 */ /* 0x000fc600078e0a03 */
[----:B------:R-:W-:Y:S01]  /*0170*/  LEA.HI R5, R2, R5, RZ, 0x1f ;  /* 0x0000000502057211 */ /* 0x000fe200078ff8ff */
[----:B------:R-:W-:Y:S01]  /*0180*/  IMAD R2, R6, 0x25, RZ ;  /* 0x0000002506027824 */ /* 0x000fe200078e02ff */
[----:B------:R-:W-:Y:S02]  /*0190*/  LEA.HI R0, R0, R3, RZ, 0x1f ;  /* 0x0000000300007211 */ /* 0x000fe400078ff8ff */
[----:B------:R-:W-:Y:S02]  /*01a0*/  SHF.R.U32.HI R5, RZ, 0x2, R5 ;  /* 0x00000002ff057819 */ /* 0x000fe40000011605 */
[----:B------:R-:W-:Y:S02]  /*01b0*/  SHF.R.U32.HI R0, RZ, 0x2, R0 ;  /* 0x00000002ff007819 */ /* 0x000fe40000011600 */
[----:B------:R-:W-:Y:S01]  /*01c0*/  LOP3.LUT R2, R2, 0xffff, RZ, 0xc0, !PT ;  /* 0x0000ffff02027812 */ /* 0x000fe200078ec0ff */
[----:B------:R-:W-:Y:S02]  /*01d0*/  IMAD R5, R5, -0x7, R4 ;  /* 0xfffffff905057824 */ /* 0x000fe400078e0204 */
[----:B------:R-:W-:Y:S01]  /*01e0*/  IMAD R0, R0, 0xa0, RZ ;  /* 0x000000a000007824 */ /* 0x000fe200078e02ff */
[----:B------:R-:W-:-:S04]  /*01f0*/  SHF.R.U32.HI R3, RZ, 0x8, R2 ;  /* 0x00000008ff037819 */ /* 0x000fc80000011602 */
[----:B------:R-:W-:Y:S02]  /*0200*/  LOP3.LUT R2, R5, R0, RZ, 0xfc, !PT ;  /* 0x0000000005027212 */ /* 0x000fe400078efcff */
[----:B------:R-:W-:Y:S01]  /*0210*/  LOP3.LUT R5, R3, 0xffff, RZ, 0xc0, !PT ;  /* 0x0000ffff03057812 */ /* 0x000fe200078ec0ff */
[----:B------:R-:W-:-:S04]  /*0220*/  IMAD.MOV.U32 R3, RZ, RZ, RZ ;  /* 0x000000ffff037224 */ /* 0x000fc800078e00ff */
[----:B------:R-:W-:-:S03]  /*0230*/  IMAD.WIDE.U32 R2, R5, 0x14, R2 ;  /* 0x0000001405027825 */ /* 0x000fc600078e0002 */
[----:B-1----:R-:W-:-:S04]  /*0240*/  LEA R4, P0, R2, UR6, 0x2 ;  /* 0x0000000602047c11 */ /* 0x002fc8000f8010ff */
[----:B------:R-:W-:Y:S02]  /*0250*/  LEA.HI.X R5, R2, UR7, R3, 0x2, P0 ;  /* 0x0000000702057c11 */ /* 0x000fe400080f1403 */
[----:B------:R-:W0:Y:S04]  /*0260*/  LDC.64 R2, c[0x0][0x380] ;  /* 0x0000e000ff027b82 */ /* 0x000e280000000a00 */
[----:B---3--:R-:W2:Y:S01]  /*0270*/  LDG.E.CONSTANT R5, desc[UR4][R4.64+0x32c] ;  /* 0x00032c0404057981 */ /* 0x008ea2000c1e9900 */
[----:B0-----:R-:W-:-:S05]  /*0280*/  IMAD.WIDE.U32 R2, R7, 0x4, R2 ;  /* 0x0000000407027825 */ /* 0x001fca00078e0002 */
[----:B--2---:R-:W-:Y:S01]  /*0290*/  STG.E desc[UR4][R2.64], R5 ;  /* 0x0000000502007986 */ /* 0x004fe2000c101904 */
[----:B------:R-:W-:Y:S05]  /*02a0*/  EXIT ;  /* 0x000000000000794d */ /* 0x000fea0003800000 */
.L_x_0:
[----:B------:R-:W-:-:S00]  /*02b0*/  BRA `(.L_x_0) ;  /* 0xfffffffc00fc7947 */ /* 0x000fc0000383ffff */
[----:B------:R-:W-:-:S00]  /*02c0*/  NOP ;  /* 0x0000000000007918 */ /* 0x000fc00000000000 */
        /* <DEDUP_REMOVED lines=11> */
.L_x_1:


//--------------------- .nv.shared.reserved.0     --------------------------
	.section	.nv.shared.reserved.0,"aw",@nobits
	.weak		__nv_reservedSMEM_offset_0_alias
	.size		__nv_reservedSMEM_offset_0_alias, 0, 64
	.other		__nv_reservedSMEM_offset_0_alias,@"STO_CUDA_RESERVED_SHARED STV_DEFAULT"
__nv_reservedSMEM_offset_0_alias:
	.zero		0
	.zero		64


//--------------------- .nv.constant0.default_function_kernel --------------------------
	.section	.nv.constant0.default_function_kernel,"a",@progbits
	.sectionflags	@""
	.align	4
.nv.constant0.default_function_kernel:
	.zero		912


//--------------------- SYMBOLS --------------------------

	.type		.nv.reservedSmem.offset0,@object
	.size		.nv.reservedSmem.offset0,0x4
